//
// Generated by NVIDIA NVVM Compiler
//
// Compiler Build ID: CL-36424714
// Cuda compilation tools, release 13.0, V13.0.88
// Based on NVVM 20.0.0
//

.version 9.0
.target sm_100
.address_size 64

	// .globl	_Z13vecSumKernel1PjS_i

.visible .entry _Z13vecSumKernel1PjS_i(
	.param .u64 .ptr .align 1 _Z13vecSumKernel1PjS_i_param_0,
	.param .u64 .ptr .align 1 _Z13vecSumKernel1PjS_i_param_1,
	.param .u32 _Z13vecSumKernel1PjS_i_param_2
)
{
	.reg .pred 	%p<2>;
	.reg .b32 	%r<3>;

	ld.param.u32 	%r1, [_Z13vecSumKernel1PjS_i_param_2];
	mov.u32 	%r2, %tid.x;
	setp.ge.s32 	%p1, %r2, %r1;
	@%p1 bra 	$L__BB0_2;
	bar.sync 	0;
$L__BB0_2:
	ret;

}


// ===== COMPILED SASS (sm_100) =====

	.target	sm_100

	.elftype	@"ET_EXEC"


//--------------------- .note.nv.tkinfo           --------------------------
	.section	.note.nv.tkinfo,"",@"SHT_NOTE"
	.sectionflags	@"SHF_NOTE_NV_TKINFO"
	.tkinfo
        /*0018*/ 	.word	0x00000002
        /*0030*/ 	.string	""
        /*0030*/ 	.string	"ptxas"
        /*0030*/ 	.string	"Cuda compilation tools, release 13.0, V13.0.88"
        /*0030*/ 	.string	"Build cuda_13.0.r13.0/compiler.36424714_0"
        /*0030*/ 	.string	"-arch sm_100 -m 64 "



//--------------------- .note.nv.cuinfo           --------------------------
	.section	.note.nv.cuinfo,"",@"SHT_NOTE"
	.sectionflags	@"SHF_NOTE_NV_CUINFO"
        /*0018*/ 	.short	0x0002
        /*001a*/ 	.short	0x0064
        /*001c*/ 	.short	0x0082
	.zero		2


//--------------------- .nv.info                  --------------------------
	.section	.nv.info,"",@"SHT_CUDA_INFO"
	.align	4


	//----- nvinfo : EIATTR_REGCOUNT
	.align		4
        /*0000*/ 	.byte	0x04, 0x2f
        /*0002*/ 	.short	(.L_1 - .L_0)
	.align		4
.L_0:
        /*0004*/ 	.word	index@(_Z13vecSumKernel1PjS_i)
        /*0008*/ 	.word	0x00000004


	//----- nvinfo : EIATTR_FRAME_SIZE
	.align		4
.L_1:
        /*000c*/ 	.byte	0x04, 0x11
        /*000e*/ 	.short	(.L_3 - .L_2)
	.align		4
.L_2:
        /*0010*/ 	.word	index@(_Z13vecSumKernel1PjS_i)
        /*0014*/ 	.word	0x00000000


	//----- nvinfo : EIATTR_MIN_STACK_SIZE
	.align		4
.L_3:
        /*0018*/ 	.byte	0x04, 0x12
        /*001a*/ 	.short	(.L_5 - .L_4)
	.align		4
.L_4:
        /*001c*/ 	.word	index@(_Z13vecSumKernel1PjS_i)
        /*0020*/ 	.word	0x00000000
.L_5:


//--------------------- .nv.compat                --------------------------
	.section	.nv.compat,"",@"SHT_CUDA_COMPAT_INFO"
	.align	4
        /*0000*/ 	.byte	0x02, 0x09, 0x00, 0x00, 0x02, 0x02, 0x01, 0x00, 0x02, 0x05, 0x05, 0x00, 0x03, 0x07, 0x01, 0x01
        /*0010*/ 	.byte	0x02, 0x03, 0x00, 0x00, 0x02, 0x06, 0x01, 0x00, 0x04, 0x0b, 0x08, 0x00, 0x09, 0x00, 0x00, 0x00
        /*0020*/ 	.byte	0x00, 0x00, 0x00, 0x00


//--------------------- .nv.info._Z13vecSumKernel1PjS_i --------------------------
	.section	.nv.info._Z13vecSumKernel1PjS_i,"",@"SHT_CUDA_INFO"
	.sectionflags	@""
	.align	4


	//----- nvinfo : EIATTR_CUDA_API_VERSION
	.align		4
        /*0000*/ 	.byte	0x04, 0x37
        /*0002*/ 	.short	(.L_7 - .L_6)
.L_6:
        /*0004*/ 	.word	0x00000082


	//----- nvinfo : EIATTR_KPARAM_INFO
	.align		4
.L_7:
        /*0008*/ 	.byte	0x04, 0x17
        /*000a*/ 	.short	(.L_9 - .L_8)
.L_8:
        /*000c*/ 	.word	0x00000000
        /*0010*/ 	.short	0x0002
        /*0012*/ 	.short	0x0010
        /*0014*/ 	.byte	0x00, 0xf0, 0x11, 0x00


	//----- nvinfo : EIATTR_KPARAM_INFO
	.align		4
.L_9:
        /*0018*/ 	.byte	0x04, 0x17
        /*001a*/ 	.short	(.L_11 - .L_10)
.L_10:
        /*001c*/ 	.word	0x00000000
        /*0020*/ 	.short	0x0001
        /*0022*/ 	.short	0x0008
        /*0024*/ 	.byte	0x00, 0xf5, 0x21, 0x00


	//----- nvinfo : EIATTR_KPARAM_INFO
	.align		4
.L_11:
        /*0028*/ 	.byte	0x04, 0x17
        /*002a*/ 	.short	(.L_13 - .L_12)
.L_12:
        /*002c*/ 	.word	0x00000000
        /*0030*/ 	.short	0x0000
        /*0032*/ 	.short	0x0000
        /*0034*/ 	.byte	0x00, 0xf5, 0x21, 0x00


	//----- nvinfo : EIATTR_SPARSE_MMA_MASK
	.align		4
.L_13:
        /*0038*/ 	.byte	0x03, 0x50
        /*003a*/ 	.short	0x0000


	//----- nvinfo : EIATTR_MAXREG_COUNT
	.align		4
        /*003c*/ 	.byte	0x03, 0x1b
        /*003e*/ 	.short	0x00ff


	//----- nvinfo : EIATTR_NUM_BARRIERS
	.align		4
        /*0040*/ 	.byte	0x02, 0x4c
        /*0042*/ 	.byte	0x01
	.zero		1


	//----- nvinfo : EIATTR_MERCURY_ISA_VERSION
	.align		4
        /*0044*/ 	.byte	0x03, 0x5f
        /*0046*/ 	.short	0x0101


	//----- nvinfo : EIATTR_VRC_CTA_INIT_COUNT
	.align		4
        /*0048*/ 	.byte	0x02, 0x4a
	.zero		1
	.zero		1


	//----- nvinfo : EIATTR_EXIT_INSTR_OFFSETS
	.align		4
        /*004c*/ 	.byte	0x04, 0x1c
        /*004e*/ 	.short	(.L_15 - .L_14)


	//   ....[0]....
.L_14:
        /*0050*/ 	.word	0x00000040


	//   ....[1]....
        /*0054*/ 	.word	0x00000060


	//----- nvinfo : EIATTR_CBANK_PARAM_SIZE
	.align		4
.L_15:
        /*0058*/ 	.byte	0x03, 0x19
        /*005a*/ 	.short	0x0014


	//----- nvinfo : EIATTR_PARAM_CBANK
	.align		4
        /*005c*/ 	.byte	0x04, 0x0a
        /*005e*/ 	.short	(.L_17 - .L_16)
	.align		4
.L_16:
        /*0060*/ 	.word	index@(.nv.constant0._Z13vecSumKernel1PjS_i)
        /*0064*/ 	.short	0x0380
        /*0066*/ 	.short	0x0014


	//----- nvinfo : EIATTR_SW_WAR
	.align		4
.L_17:
        /*0068*/ 	.byte	0x04, 0x36
        /*006a*/ 	.short	(.L_19 - .L_18)
.L_18:
        /*006c*/ 	.word	0x00000008
.L_19:


//--------------------- .nv.callgraph             --------------------------
	.section	.nv.callgraph,"",@"SHT_CUDA_CALLGRAPH"
	.align	4
	.sectionentsize	8
	.align		4
        /*0000*/ 	.word	0x00000000
	.align		4
        /*0004*/ 	.word	0xffffffff
	.align		4
        /*0008*/ 	.word	0x00000000
	.align		4
        /*000c*/ 	.word	0xfffffffe
	.align		4
        /*0010*/ 	.word	0x00000000
	.align		4
        /*0014*/ 	.word	0xfffffffd
	.align		4
        /*0018*/ 	.word	0x00000000
	.align		4
        /*001c*/ 	.word	0xfffffffc


//--------------------- .text._Z13vecSumKernel1PjS_i --------------------------
	.section	.text._Z13vecSumKernel1PjS_i,"ax",@progbits
	.align	128
        .global         _Z13vecSumKernel1PjS_i
        .type           _Z13vecSumKernel1PjS_i,@function
        .size           _Z13vecSumKernel1PjS_i,(.L_x_1 - _Z13vecSumKernel1PjS_i)
        .other          _Z13vecSumKernel1PjS_i,@"STO_CUDA_ENTRY STV_DEFAULT"
_Z13vecSumKernel1PjS_i:
.text._Z13vecSumKernel1PjS_i:
[----:B------:R-:W-:Y:S01]  /*0000*/  LDC R1, c[0x0][0x37c] ;  /* 0x0000df00ff017b82 */ /* 0x000fe20000000800 */
[----:B------:R-:W0:Y:S01]  /*0010*/  S2R R0, SR_TID.X ;  /* 0x0000000000007919 */ /* 0x000e220000002100 */
[----:B------:R-:W0:Y:S02]  /*0020*/  LDCU UR4, c[0x0][0x390] ;  /* 0x00007200ff0477ac */ /* 0x000e240008000800 */
[----:B0-----:R-:W-:-:S13]  /*0030*/  ISETP.GE.AND P0, PT, R0, UR4, PT ;  /* 0x0000000400007c0c */ /* 0x001fda000bf06270 */
[----:B------:R-:W-:Y:S05]  /*0040*/  @P0 EXIT ;  /* 0x000000000000094d */ /* 0x000fea0003800000 */
[----:B------:R-:W-:Y:S06]  /*0050*/  BAR.SYNC.DEFER_BLOCKING 0x0 ;  /* 0x0000000000007b1d */ /* 0x000fec0000010000 */
[----:B------:R-:W-:Y:S05]  /*0060*/  EXIT ;  /* 0x000000000000794d */ /* 0x000fea0003800000 */
.L_x_0:
[----:B------:R-:W-:-:S00]  /*0070*/  BRA `(.L_x_0) ;  /* 0xfffffffc00fc7947 */ /* 0x000fc0000383ffff */
[----:B------:R-:W-:-:S00]  /*0080*/  NOP ;  /* 0x0000000000007918 */ /* 0x000fc00000000000 */
[----:B------:R-:W-:-:S00]  /*0090*/  NOP ;  /* 0x0000000000007918 */ /* 0x000fc00000000000 */
[----:B------:R-:W-:-:S00]  /*00a0*/  NOP ;  /* 0x0000000000007918 */ /* 0x000fc00000000000 */
[----:B------:R-:W-:-:S00]  /*00b0*/  NOP ;  /* 0x0000000000007918 */ /* 0x000fc00000000000 */
[----:B------:R-:W-:-:S00]  /*00c0*/  NOP ;  /* 0x0000000000007918 */ /* 0x000fc00000000000 */
[----:B------:R-:W-:-:S00]  /*00d0*/  NOP ;  /* 0x0000000000007918 */ /* 0x000fc00000000000 */
[----:B------:R-:W-:-:S00]  /*00e0*/  NOP ;  /* 0x0000000000007918 */ /* 0x000fc00000000000 */
[----:B------:R-:W-:-:S00]  /*00f0*/  NOP ;  /* 0x0000000000007918 */ /* 0x000fc00000000000 */
.L_x_1:


//--------------------- .nv.shared.reserved.0     --------------------------
	.section	.nv.shared.reserved.0,"aw",@nobits
	.weak		__nv_reservedSMEM_offset_0_alias
	.size		__nv_reservedSMEM_offset_0_alias, 0, 64
	.other		__nv_reservedSMEM_offset_0_alias,@"STO_CUDA_RESERVED_SHARED STV_DEFAULT"
__nv_reservedSMEM_offset_0_alias:
	.zero		0
	.zero		64


//--------------------- .nv.constant0._Z13vecSumKernel1PjS_i --------------------------
	.section	.nv.constant0._Z13vecSumKernel1PjS_i,"a",@progbits
	.sectionflags	@""
	.align	4
.nv.constant0._Z13vecSumKernel1PjS_i:
	.zero		916


//--------------------- SYMBOLS --------------------------

	.type		.nv.reservedSmem.offset0,@object
	.size		.nv.reservedSmem.offset0,0x4
